//
// Generated by NVIDIA NVVM Compiler
//
// Compiler Build ID: CL-36424714
// Cuda compilation tools, release 13.0, V13.0.88
// Based on NVVM 20.0.0
//

.version 9.0
.target sm_100
.address_size 64

	// .globl	_Z6sumVecPiS_S_i

.visible .entry _Z6sumVecPiS_S_i(
	.param .u64 .ptr .align 1 _Z6sumVecPiS_S_i_param_0,
	.param .u64 .ptr .align 1 _Z6sumVecPiS_S_i_param_1,
	.param .u64 .ptr .align 1 _Z6sumVecPiS_S_i_param_2,
	.param .u32 _Z6sumVecPiS_S_i_param_3
)
{
	.reg .pred 	%p<2>;
	.reg .b32 	%r<10>;
	.reg .b64 	%rd<11>;

	ld.param.u64 	%rd1, [_Z6sumVecPiS_S_i_param_0];
	ld.param.u64 	%rd2, [_Z6sumVecPiS_S_i_param_1];
	ld.param.u64 	%rd3, [_Z6sumVecPiS_S_i_param_2];
	ld.param.u32 	%r2, [_Z6sumVecPiS_S_i_param_3];
	mov.u32 	%r3, %tid.x;
	mov.u32 	%r4, %ctaid.x;
	mov.u32 	%r5, %ntid.x;
	mad.lo.s32 	%r1, %r4, %r5, %r3;
	setp.ge.s32 	%p1, %r1, %r2;
	@%p1 bra 	$L__BB0_2;
	cvta.to.global.u64 	%rd4, %rd1;
	cvta.to.global.u64 	%rd5, %rd2;
	cvta.to.global.u64 	%rd6, %rd3;
	mul.lo.s32 	%r6, %r1, 10;
	mul.wide.s32 	%rd7, %r1, 4;
	add.s64 	%rd8, %rd4, %rd7;
	st.global.u32 	[%rd8], %r6;
	shl.b32 	%r7, %r1, 1;
	add.s64 	%rd9, %rd5, %rd7;
	st.global.u32 	[%rd9], %r7;
	ld.global.u32 	%r8, [%rd8];
	add.s32 	%r9, %r8, %r7;
	add.s64 	%rd10, %rd6, %rd7;
	st.global.u32 	[%rd10], %r9;
$L__BB0_2:
	ret;

}


// ===== COMPILED SASS (sm_100) =====

	.target	sm_100

	.elftype	@"ET_EXEC"


//--------------------- .note.nv.tkinfo           --------------------------
	.section	.note.nv.tkinfo,"",@"SHT_NOTE"
	.sectionflags	@"SHF_NOTE_NV_TKINFO"
	.tkinfo
        /*0018*/ 	.word	0x00000002
        /*0030*/ 	.string	""
        /*0030*/ 	.string	"ptxas"
        /*0030*/ 	.string	"Cuda compilation tools, release 13.0, V13.0.88"
        /*0030*/ 	.string	"Build cuda_13.0.r13.0/compiler.36424714_0"
        /*0030*/ 	.string	"-arch sm_100 -m 64 "



//--------------------- .note.nv.cuinfo           --------------------------
	.section	.note.nv.cuinfo,"",@"SHT_NOTE"
	.sectionflags	@"SHF_NOTE_NV_CUINFO"
        /*0018*/ 	.short	0x0002
        /*001a*/ 	.short	0x0064
        /*001c*/ 	.short	0x0082
	.zero		2


//--------------------- .nv.info                  --------------------------
	.section	.nv.info,"",@"SHT_CUDA_INFO"
	.align	4


	//----- nvinfo : EIATTR_REGCOUNT
	.align		4
        /*0000*/ 	.byte	0x04, 0x2f
        /*0002*/ 	.short	(.L_1 - .L_0)
	.align		4
.L_0:
        /*0004*/ 	.word	index@(_Z6sumVecPiS_S_i)
        /*0008*/ 	.word	0x00000010


	//----- nvinfo : EIATTR_FRAME_SIZE
	.align		4
.L_1:
        /*000c*/ 	.byte	0x04, 0x11
        /*000e*/ 	.short	(.L_3 - .L_2)
	.align		4
.L_2:
        /*0010*/ 	.word	index@(_Z6sumVecPiS_S_i)
        /*0014*/ 	.word	0x00000000


	//----- nvinfo : EIATTR_MIN_STACK_SIZE
	.align		4
.L_3:
        /*0018*/ 	.byte	0x04, 0x12
        /*001a*/ 	.short	(.L_5 - .L_4)
	.align		4
.L_4:
        /*001c*/ 	.word	index@(_Z6sumVecPiS_S_i)
        /*0020*/ 	.word	0x00000000
.L_5:


//--------------------- .nv.compat                --------------------------
	.section	.nv.compat,"",@"SHT_CUDA_COMPAT_INFO"
	.align	4
        /*0000*/ 	.byte	0x02, 0x09, 0x00, 0x00, 0x02, 0x02, 0x01, 0x00, 0x02, 0x05, 0x05, 0x00, 0x03, 0x07, 0x01, 0x01
        /*0010*/ 	.byte	0x02, 0x03, 0x00, 0x00, 0x02, 0x06, 0x01, 0x00, 0x04, 0x0b, 0x08, 0x00, 0x09, 0x00, 0x00, 0x00
        /*0020*/ 	.byte	0x00, 0x00, 0x00, 0x00


//--------------------- .nv.info._Z6sumVecPiS_S_i --------------------------
	.section	.nv.info._Z6sumVecPiS_S_i,"",@"SHT_CUDA_INFO"
	.sectionflags	@""
	.align	4


	//----- nvinfo : EIATTR_CUDA_API_VERSION
	.align		4
        /*0000*/ 	.byte	0x04, 0x37
        /*0002*/ 	.short	(.L_7 - .L_6)
.L_6:
        /*0004*/ 	.word	0x00000082


	//----- nvinfo : EIATTR_KPARAM_INFO
	.align		4
.L_7:
        /*0008*/ 	.byte	0x04, 0x17
        /*000a*/ 	.short	(.L_9 - .L_8)
.L_8:
        /*000c*/ 	.word	0x00000000
        /*0010*/ 	.short	0x0003
        /*0012*/ 	.short	0x0018
        /*0014*/ 	.byte	0x00, 0xf0, 0x11, 0x00


	//----- nvinfo : EIATTR_KPARAM_INFO
	.align		4
.L_9:
        /*0018*/ 	.byte	0x04, 0x17
        /*001a*/ 	.short	(.L_11 - .L_10)
.L_10:
        /*001c*/ 	.word	0x00000000
        /*0020*/ 	.short	0x0002
        /*0022*/ 	.short	0x0010
        /*0024*/ 	.byte	0x00, 0xf5, 0x21, 0x00


	//----- nvinfo : EIATTR_KPARAM_INFO
	.align		4
.L_11:
        /*0028*/ 	.byte	0x04, 0x17
        /*002a*/ 	.short	(.L_13 - .L_12)
.L_12:
        /*002c*/ 	.word	0x00000000
        /*0030*/ 	.short	0x0001
        /*0032*/ 	.short	0x0008
        /*0034*/ 	.byte	0x00, 0xf5, 0x21, 0x00


	//----- nvinfo : EIATTR_KPARAM_INFO
	.align		4
.L_13:
        /*0038*/ 	.byte	0x04, 0x17
        /*003a*/ 	.short	(.L_15 - .L_14)
.L_14:
        /*003c*/ 	.word	0x00000000
        /*0040*/ 	.short	0x0000
        /*0042*/ 	.short	0x0000
        /*0044*/ 	.byte	0x00, 0xf5, 0x21, 0x00


	//----- nvinfo : EIATTR_SPARSE_MMA_MASK
	.align		4
.L_15:
        /*0048*/ 	.byte	0x03, 0x50
        /*004a*/ 	.short	0x0000


	//----- nvinfo : EIATTR_MAXREG_COUNT
	.align		4
        /*004c*/ 	.byte	0x03, 0x1b
        /*004e*/ 	.short	0x00ff


	//----- nvinfo : EIATTR_MERCURY_ISA_VERSION
	.align		4
        /*0050*/ 	.byte	0x03, 0x5f
        /*0052*/ 	.short	0x0101


	//----- nvinfo : EIATTR_VRC_CTA_INIT_COUNT
	.align		4
        /*0054*/ 	.byte	0x02, 0x4a
	.zero		1
	.zero		1


	//----- nvinfo : EIATTR_EXIT_INSTR_OFFSETS
	.align		4
        /*0058*/ 	.byte	0x04, 0x1c
        /*005a*/ 	.short	(.L_17 - .L_16)


	//   ....[0]....
.L_16:
        /*005c*/ 	.word	0x00000070


	//   ....[1]....
        /*0060*/ 	.word	0x00000160


	//----- nvinfo : EIATTR_CBANK_PARAM_SIZE
	.align		4
.L_17:
        /*0064*/ 	.byte	0x03, 0x19
        /*0066*/ 	.short	0x001c


	//----- nvinfo : EIATTR_PARAM_CBANK
	.align		4
        /*0068*/ 	.byte	0x04, 0x0a
        /*006a*/ 	.short	(.L_19 - .L_18)
	.align		4
.L_18:
        /*006c*/ 	.word	index@(.nv.constant0._Z6sumVecPiS_S_i)
        /*0070*/ 	.short	0x0380
        /*0072*/ 	.short	0x001c


	//----- nvinfo : EIATTR_SW_WAR
	.align		4
.L_19:
        /*0074*/ 	.byte	0x04, 0x36
        /*0076*/ 	.short	(.L_21 - .L_20)
.L_20:
        /*0078*/ 	.word	0x00000008
.L_21:


//--------------------- .nv.callgraph             --------------------------
	.section	.nv.callgraph,"",@"SHT_CUDA_CALLGRAPH"
	.align	4
	.sectionentsize	8
	.align		4
        /*0000*/ 	.word	0x00000000
	.align		4
        /*0004*/ 	.word	0xffffffff
	.align		4
        /*0008*/ 	.word	0x00000000
	.align		4
        /*000c*/ 	.word	0xfffffffe
	.align		4
        /*0010*/ 	.word	0x00000000
	.align		4
        /*0014*/ 	.word	0xfffffffd
	.align		4
        /*0018*/ 	.word	0x00000000
	.align		4
        /*001c*/ 	.word	0xfffffffc


//--------------------- .text._Z6sumVecPiS_S_i    --------------------------
	.section	.text._Z6sumVecPiS_S_i,"ax",@progbits
	.align	128
        .global         _Z6sumVecPiS_S_i
        .type           _Z6sumVecPiS_S_i,@function
        .size           _Z6sumVecPiS_S_i,(.L_x_1 - _Z6sumVecPiS_S_i)
        .other          _Z6sumVecPiS_S_i,@"STO_CUDA_ENTRY STV_DEFAULT"
_Z6sumVecPiS_S_i:
.text._Z6sumVecPiS_S_i:
[----:B------:R-:W-:Y:S01]  /*0000*/  LDC R1, c[0x0][0x37c] ;  /* 0x0000df00ff017b82 */ /* 0x000fe20000000800 */
[----:B------:R-:W0:Y:S07]  /*0010*/  S2R R9, SR_TID.X ;  /* 0x0000000000097919 */ /* 0x000e2e0000002100 */
[----:B------:R-:W0:Y:S01]  /*0020*/  S2UR UR4, SR_CTAID.X ;  /* 0x00000000000479c3 */ /* 0x000e220000002500 */
[----:B------:R-:W1:Y:S07]  /*0030*/  LDCU UR5, c[0x0][0x398] ;  /* 0x00007300ff0577ac */ /* 0x000e6e0008000800 */
[----:B------:R-:W0:Y:S02]  /*0040*/  LDC R0, c[0x0][0x360] ;  /* 0x0000d800ff007b82 */ /* 0x000e240000000800 */
[----:B0-----:R-:W-:-:S05]  /*0050*/  IMAD R9, R0, UR4, R9 ;  /* 0x0000000400097c24 */ /* 0x001fca000f8e0209 */
[----:B-1----:R-:W-:-:S13]  /*0060*/  ISETP.GE.AND P0, PT, R9, UR5, PT ;  /* 0x0000000509007c0c */ /* 0x002fda000bf06270 */
[----:B------:R-:W-:Y:S05]  /*0070*/  @P0 EXIT ;  /* 0x000000000000094d */ /* 0x000fea0003800000 */
[----:B------:R-:W0:Y:S01]  /*0080*/  LDC.64 R2, c[0x0][0x380] ;  /* 0x0000e000ff027b82 */ /* 0x000e220000000a00 */
[----:B------:R-:W1:Y:S01]  /*0090*/  LDCU.64 UR4, c[0x0][0x358] ;  /* 0x00006b00ff0477ac */ /* 0x000e620008000a00 */
[C---:B------:R-:W-:Y:S01]  /*00a0*/  IMAD R11, R9.reuse, 0xa, RZ ;  /* 0x0000000a090b7824 */ /* 0x040fe200078e02ff */
[----:B------:R-:W-:-:S05]  /*00b0*/  SHF.L.U32 R13, R9, 0x1, RZ ;  /* 0x00000001090d7819 */ /* 0x000fca00000006ff */
[----:B------:R-:W2:Y:S08]  /*00c0*/  LDC.64 R4, c[0x0][0x388] ;  /* 0x0000e200ff047b82 */ /* 0x000eb00000000a00 */
[----:B------:R-:W3:Y:S01]  /*00d0*/  LDC.64 R6, c[0x0][0x390] ;  /* 0x0000e400ff067b82 */ /* 0x000ee20000000a00 */
[----:B0-----:R-:W-:-:S05]  /*00e0*/  IMAD.WIDE R2, R9, 0x4, R2 ;  /* 0x0000000409027825 */ /* 0x001fca00078e0202 */
[----:B-1----:R-:W-:Y:S01]  /*00f0*/  STG.E desc[UR4][R2.64], R11 ;  /* 0x0000000b02007986 */ /* 0x002fe2000c101904 */
[----:B--2---:R-:W-:-:S05]  /*0100*/  IMAD.WIDE R4, R9, 0x4, R4 ;  /* 0x0000000409047825 */ /* 0x004fca00078e0204 */
[----:B------:R-:W-:Y:S04]  /*0110*/  STG.E desc[UR4][R4.64], R13 ;  /* 0x0000000d04007986 */ /* 0x000fe8000c101904 */
[----:B------:R-:W2:Y:S01]  /*0120*/  LDG.E R0, desc[UR4][R2.64] ;  /* 0x0000000402007981 */ /* 0x000ea2000c1e1900 */
[----:B---3--:R-:W-:Y:S01]  /*0130*/  IMAD.WIDE R6, R9, 0x4, R6 ;  /* 0x0000000409067825 */ /* 0x008fe200078e0206 */
[----:B--2---:R-:W-:-:S05]  /*0140*/  IADD3 R9, PT, PT, R13, R0, RZ ;  /* 0x000000000d097210 */ /* 0x004fca0007ffe0ff */
[----:B------:R-:W-:Y:S01]  /*0150*/  STG.E desc[UR4][R6.64], R9 ;  /* 0x0000000906007986 */ /* 0x000fe2000c101904 */
[----:B------:R-:W-:Y:S05]  /*0160*/  EXIT ;  /* 0x000000000000794d */ /* 0x000fea0003800000 */
.L_x_0:
[----:B------:R-:W-:-:S00]  /*0170*/  BRA `(.L_x_0) ;  /* 0xfffffffc00fc7947 */ /* 0x000fc0000383ffff */
[----:B------:R-:W-:-:S00]  /*0180*/  NOP ;  /* 0x0000000000007918 */ /* 0x000fc00000000000 */
[----:B------:R-:W-:-:S00]  /*0190*/  NOP ;  /* 0x0000000000007918 */ /* 0x000fc00000000000 */
[----:B------:R-:W-:-:S00]  /*01a0*/  NOP ;  /* 0x0000000000007918 */ /* 0x000fc00000000000 */
[----:B------:R-:W-:-:S00]  /*01b0*/  NOP ;  /* 0x0000000000007918 */ /* 0x000fc00000000000 */
[----:B------:R-:W-:-:S00]  /*01c0*/  NOP ;  /* 0x0000000000007918 */ /* 0x000fc00000000000 */
[----:B------:R-:W-:-:S00]  /*01d0*/  NOP ;  /* 0x0000000000007918 */ /* 0x000fc00000000000 */
[----:B------:R-:W-:-:S00]  /*01e0*/  NOP ;  /* 0x0000000000007918 */ /* 0x000fc00000000000 */
[----:B------:R-:W-:-:S00]  /*01f0*/  NOP ;  /* 0x0000000000007918 */ /* 0x000fc00000000000 */
.L_x_1:


//--------------------- .nv.shared.reserved.0     --------------------------
	.section	.nv.shared.reserved.0,"aw",@nobits
	.weak		__nv_reservedSMEM_offset_0_alias
	.size		__nv_reservedSMEM_offset_0_alias, 0, 64
	.other		__nv_reservedSMEM_offset_0_alias,@"STO_CUDA_RESERVED_SHARED STV_DEFAULT"
__nv_reservedSMEM_offset_0_alias:
	.zero		0
	.zero		64


//--------------------- .nv.constant0._Z6sumVecPiS_S_i --------------------------
	.section	.nv.constant0._Z6sumVecPiS_S_i,"a",@progbits
	.sectionflags	@""
	.align	4
.nv.constant0._Z6sumVecPiS_S_i:
	.zero		924


//--------------------- SYMBOLS --------------------------

	.type		.nv.reservedSmem.offset0,@object
	.size		.nv.reservedSmem.offset0,0x4
